//
// Generated by NVIDIA NVVM Compiler
//
// Compiler Build ID: CL-36424714
// Cuda compilation tools, release 13.0, V13.0.88
// Based on NVVM 20.0.0
//

.version 9.0
.target sm_100
.address_size 64

	// .globl	im2col_kernel

.visible .entry im2col_kernel(
	.param .u64 .ptr .align 1 im2col_kernel_param_0,
	.param .u64 .ptr .align 1 im2col_kernel_param_1,
	.param .u32 im2col_kernel_param_2,
	.param .u32 im2col_kernel_param_3,
	.param .u32 im2col_kernel_param_4,
	.param .u32 im2col_kernel_param_5,
	.param .u32 im2col_kernel_param_6,
	.param .u32 im2col_kernel_param_7,
	.param .u32 im2col_kernel_param_8,
	.param .u32 im2col_kernel_param_9,
	.param .u32 im2col_kernel_param_10
)
{
	.reg .pred 	%p<7>;
	.reg .b32 	%r<47>;
	.reg .b32 	%f<5>;
	.reg .b64 	%rd<9>;

	ld.param.u64 	%rd1, [im2col_kernel_param_0];
	ld.param.u64 	%rd2, [im2col_kernel_param_1];
	ld.param.u32 	%r15, [im2col_kernel_param_2];
	ld.param.u32 	%r7, [im2col_kernel_param_3];
	ld.param.u32 	%r8, [im2col_kernel_param_4];
	ld.param.u32 	%r9, [im2col_kernel_param_5];
	ld.param.u32 	%r10, [im2col_kernel_param_6];
	ld.param.u32 	%r11, [im2col_kernel_param_7];
	ld.param.u32 	%r12, [im2col_kernel_param_8];
	ld.param.u32 	%r13, [im2col_kernel_param_9];
	ld.param.u32 	%r14, [im2col_kernel_param_10];
	mov.u32 	%r16, %ctaid.x;
	mov.u32 	%r17, %ntid.x;
	mov.u32 	%r18, %tid.x;
	mad.lo.s32 	%r1, %r16, %r17, %r18;
	mul.lo.s32 	%r19, %r13, %r15;
	mul.lo.s32 	%r2, %r19, %r14;
	mul.lo.s32 	%r20, %r10, %r7;
	mul.lo.s32 	%r21, %r20, %r10;
	mul.lo.s32 	%r22, %r21, %r2;
	setp.ge.s32 	%p1, %r1, %r22;
	@%p1 bra 	$L__BB0_4;
	div.s32 	%r23, %r1, %r2;
	mul.lo.s32 	%r24, %r23, %r2;
	sub.s32 	%r25, %r1, %r24;
	mul.lo.s32 	%r26, %r10, %r10;
	div.s32 	%r3, %r23, %r26;
	mul.lo.s32 	%r27, %r3, %r26;
	sub.s32 	%r28, %r23, %r27;
	div.s32 	%r29, %r28, %r10;
	mul.lo.s32 	%r30, %r29, %r10;
	sub.s32 	%r31, %r28, %r30;
	mul.lo.s32 	%r32, %r14, %r13;
	div.s32 	%r4, %r25, %r32;
	mul.lo.s32 	%r33, %r4, %r32;
	sub.s32 	%r34, %r25, %r33;
	div.s32 	%r35, %r34, %r14;
	mul.lo.s32 	%r36, %r35, %r14;
	sub.s32 	%r37, %r34, %r36;
	mul.lo.s32 	%r38, %r35, %r12;
	sub.s32 	%r39, %r38, %r11;
	add.s32 	%r5, %r39, %r29;
	mul.lo.s32 	%r40, %r37, %r12;
	sub.s32 	%r41, %r40, %r11;
	add.s32 	%r42, %r41, %r31;
	or.b32  	%r43, %r5, %r42;
	setp.lt.s32 	%p2, %r43, 0;
	setp.ge.s32 	%p3, %r5, %r8;
	setp.ge.s32 	%p4, %r42, %r9;
	or.pred  	%p5, %p3, %p4;
	mov.f32 	%f4, 0f00000000;
	or.pred  	%p6, %p5, %p2;
	@%p6 bra 	$L__BB0_3;
	mad.lo.s32 	%r44, %r4, %r7, %r3;
	mad.lo.s32 	%r45, %r44, %r8, %r5;
	mad.lo.s32 	%r46, %r45, %r9, %r42;
	cvta.to.global.u64 	%rd3, %rd1;
	mul.wide.s32 	%rd4, %r46, 4;
	add.s64 	%rd5, %rd3, %rd4;
	ld.global.f32 	%f4, [%rd5];
$L__BB0_3:
	cvta.to.global.u64 	%rd6, %rd2;
	mul.wide.s32 	%rd7, %r1, 4;
	add.s64 	%rd8, %rd6, %rd7;
	st.global.f32 	[%rd8], %f4;
$L__BB0_4:
	ret;

}


// ===== COMPILED SASS (sm_100) =====

	.target	sm_100

	.elftype	@"ET_EXEC"


//--------------------- .note.nv.tkinfo           --------------------------
	.section	.note.nv.tkinfo,"",@"SHT_NOTE"
	.sectionflags	@"SHF_NOTE_NV_TKINFO"
	.tkinfo
        /*0018*/ 	.word	0x00000002
        /*0030*/ 	.string	""
        /*0030*/ 	.string	"ptxas"
        /*0030*/ 	.string	"Cuda compilation tools, release 13.0, V13.0.88"
        /*0030*/ 	.string	"Build cuda_13.0.r13.0/compiler.36424714_0"
        /*0030*/ 	.string	"-arch sm_100 -m 64 "



//--------------------- .note.nv.cuinfo           --------------------------
	.section	.note.nv.cuinfo,"",@"SHT_NOTE"
	.sectionflags	@"SHF_NOTE_NV_CUINFO"
        /*0018*/ 	.short	0x0002
        /*001a*/ 	.short	0x0064
        /*001c*/ 	.short	0x0082
	.zero		2


//--------------------- .nv.info                  --------------------------
	.section	.nv.info,"",@"SHT_CUDA_INFO"
	.align	4


	//----- nvinfo : EIATTR_REGCOUNT
	.align		4
        /*0000*/ 	.byte	0x04, 0x2f
        /*0002*/ 	.short	(.L_1 - .L_0)
	.align		4
.L_0:
        /*0004*/ 	.word	index@(im2col_kernel)
        /*0008*/ 	.word	0x00000018


	//----- nvinfo : EIATTR_FRAME_SIZE
	.align		4
.L_1:
        /*000c*/ 	.byte	0x04, 0x11
        /*000e*/ 	.short	(.L_3 - .L_2)
	.align		4
.L_2:
        /*0010*/ 	.word	index@(im2col_kernel)
        /*0014*/ 	.word	0x00000000


	//----- nvinfo : EIATTR_MIN_STACK_SIZE
	.align		4
.L_3:
        /*0018*/ 	.byte	0x04, 0x12
        /*001a*/ 	.short	(.L_5 - .L_4)
	.align		4
.L_4:
        /*001c*/ 	.word	index@(im2col_kernel)
        /*0020*/ 	.word	0x00000000
.L_5:


//--------------------- .nv.compat                --------------------------
	.section	.nv.compat,"",@"SHT_CUDA_COMPAT_INFO"
	.align	4
        /*0000*/ 	.byte	0x02, 0x09, 0x00, 0x00, 0x02, 0x02, 0x01, 0x00, 0x02, 0x05, 0x05, 0x00, 0x03, 0x07, 0x01, 0x01
        /*0010*/ 	.byte	0x02, 0x03, 0x00, 0x00, 0x02, 0x06, 0x01, 0x00, 0x04, 0x0b, 0x08, 0x00, 0x09, 0x00, 0x00, 0x00
        /*0020*/ 	.byte	0x00, 0x00, 0x00, 0x00


//--------------------- .nv.info.im2col_kernel    --------------------------
	.section	.nv.info.im2col_kernel,"",@"SHT_CUDA_INFO"
	.sectionflags	@""
	.align	4


	//----- nvinfo : EIATTR_CUDA_API_VERSION
	.align		4
        /*0000*/ 	.byte	0x04, 0x37
        /*0002*/ 	.short	(.L_7 - .L_6)
.L_6:
        /*0004*/ 	.word	0x00000082


	//----- nvinfo : EIATTR_KPARAM_INFO
	.align		4
.L_7:
        /*0008*/ 	.byte	0x04, 0x17
        /*000a*/ 	.short	(.L_9 - .L_8)
.L_8:
        /*000c*/ 	.word	0x00000000
        /*0010*/ 	.short	0x000a
        /*0012*/ 	.short	0x0030
        /*0014*/ 	.byte	0x00, 0xf0, 0x11, 0x00


	//----- nvinfo : EIATTR_KPARAM_INFO
	.align		4
.L_9:
        /*0018*/ 	.byte	0x04, 0x17
        /*001a*/ 	.short	(.L_11 - .L_10)
.L_10:
        /*001c*/ 	.word	0x00000000
        /*0020*/ 	.short	0x0009
        /*0022*/ 	.short	0x002c
        /*0024*/ 	.byte	0x00, 0xf0, 0x11, 0x00


	//----- nvinfo : EIATTR_KPARAM_INFO
	.align		4
.L_11:
        /*0028*/ 	.byte	0x04, 0x17
        /*002a*/ 	.short	(.L_13 - .L_12)
.L_12:
        /*002c*/ 	.word	0x00000000
        /*0030*/ 	.short	0x0008
        /*0032*/ 	.short	0x0028
        /*0034*/ 	.byte	0x00, 0xf0, 0x11, 0x00


	//----- nvinfo : EIATTR_KPARAM_INFO
	.align		4
.L_13:
        /*0038*/ 	.byte	0x04, 0x17
        /*003a*/ 	.short	(.L_15 - .L_14)
.L_14:
        /*003c*/ 	.word	0x00000000
        /*0040*/ 	.short	0x0007
        /*0042*/ 	.short	0x0024
        /*0044*/ 	.byte	0x00, 0xf0, 0x11, 0x00


	//----- nvinfo : EIATTR_KPARAM_INFO
	.align		4
.L_15:
        /*0048*/ 	.byte	0x04, 0x17
        /*004a*/ 	.short	(.L_17 - .L_16)
.L_16:
        /*004c*/ 	.word	0x00000000
        /*0050*/ 	.short	0x0006
        /*0052*/ 	.short	0x0020
        /*0054*/ 	.byte	0x00, 0xf0, 0x11, 0x00


	//----- nvinfo : EIATTR_KPARAM_INFO
	.align		4
.L_17:
        /*0058*/ 	.byte	0x04, 0x17
        /*005a*/ 	.short	(.L_19 - .L_18)
.L_18:
        /*005c*/ 	.word	0x00000000
        /*0060*/ 	.short	0x0005
        /*0062*/ 	.short	0x001c
        /*0064*/ 	.byte	0x00, 0xf0, 0x11, 0x00


	//----- nvinfo : EIATTR_KPARAM_INFO
	.align		4
.L_19:
        /*0068*/ 	.byte	0x04, 0x17
        /*006a*/ 	.short	(.L_21 - .L_20)
.L_20:
        /*006c*/ 	.word	0x00000000
        /*0070*/ 	.short	0x0004
        /*0072*/ 	.short	0x0018
        /*0074*/ 	.byte	0x00, 0xf0, 0x11, 0x00


	//----- nvinfo : EIATTR_KPARAM_INFO
	.align		4
.L_21:
        /*0078*/ 	.byte	0x04, 0x17
        /*007a*/ 	.short	(.L_23 - .L_22)
.L_22:
        /*007c*/ 	.word	0x00000000
        /*0080*/ 	.short	0x0003
        /*0082*/ 	.short	0x0014
        /*0084*/ 	.byte	0x00, 0xf0, 0x11, 0x00


	//----- nvinfo : EIATTR_KPARAM_INFO
	.align		4
.L_23:
        /*0088*/ 	.byte	0x04, 0x17
        /*008a*/ 	.short	(.L_25 - .L_24)
.L_24:
        /*008c*/ 	.word	0x00000000
        /*0090*/ 	.short	0x0002
        /*0092*/ 	.short	0x0010
        /*0094*/ 	.byte	0x00, 0xf0, 0x11, 0x00


	//----- nvinfo : EIATTR_KPARAM_INFO
	.align		4
.L_25:
        /*0098*/ 	.byte	0x04, 0x17
        /*009a*/ 	.short	(.L_27 - .L_26)
.L_26:
        /*009c*/ 	.word	0x00000000
        /*00a0*/ 	.short	0x0001
        /*00a2*/ 	.short	0x0008
        /*00a4*/ 	.byte	0x00, 0xf5, 0x21, 0x00


	//----- nvinfo : EIATTR_KPARAM_INFO
	.align		4
.L_27:
        /*00a8*/ 	.byte	0x04, 0x17
        /*00aa*/ 	.short	(.L_29 - .L_28)
.L_28:
        /*00ac*/ 	.word	0x00000000
        /*00b0*/ 	.short	0x0000
        /*00b2*/ 	.short	0x0000
        /*00b4*/ 	.byte	0x00, 0xf5, 0x21, 0x00


	//----- nvinfo : EIATTR_SPARSE_MMA_MASK
	.align		4
.L_29:
        /*00b8*/ 	.byte	0x03, 0x50
        /*00ba*/ 	.short	0x0000


	//----- nvinfo : EIATTR_MAXREG_COUNT
	.align		4
        /*00bc*/ 	.byte	0x03, 0x1b
        /*00be*/ 	.short	0x00ff


	//----- nvinfo : EIATTR_MERCURY_ISA_VERSION
	.align		4
        /*00c0*/ 	.byte	0x03, 0x5f
        /*00c2*/ 	.short	0x0101


	//----- nvinfo : EIATTR_VRC_CTA_INIT_COUNT
	.align		4
        /*00c4*/ 	.byte	0x02, 0x4a
	.zero		1
	.zero		1


	//----- nvinfo : EIATTR_EXIT_INSTR_OFFSETS
	.align		4
        /*00c8*/ 	.byte	0x04, 0x1c
        /*00ca*/ 	.short	(.L_31 - .L_30)


	//   ....[0]....
.L_30:
        /*00cc*/ 	.word	0x000000f0


	//   ....[1]....
        /*00d0*/ 	.word	0x00000ae0


	//----- nvinfo : EIATTR_CRS_STACK_SIZE
	.align		4
.L_31:
        /*00d4*/ 	.byte	0x04, 0x1e
        /*00d6*/ 	.short	(.L_33 - .L_32)
.L_32:
        /*00d8*/ 	.word	0x00000000


	//----- nvinfo : EIATTR_CBANK_PARAM_SIZE
	.align		4
.L_33:
        /*00dc*/ 	.byte	0x03, 0x19
        /*00de*/ 	.short	0x0034


	//----- nvinfo : EIATTR_PARAM_CBANK
	.align		4
        /*00e0*/ 	.byte	0x04, 0x0a
        /*00e2*/ 	.short	(.L_35 - .L_34)
	.align		4
.L_34:
        /*00e4*/ 	.word	index@(.nv.constant0.im2col_kernel)
        /*00e8*/ 	.short	0x0380
        /*00ea*/ 	.short	0x0034


	//----- nvinfo : EIATTR_SW_WAR
	.align		4
.L_35:
        /*00ec*/ 	.byte	0x04, 0x36
        /*00ee*/ 	.short	(.L_37 - .L_36)
.L_36:
        /*00f0*/ 	.word	0x00000008
.L_37:


//--------------------- .nv.callgraph             --------------------------
	.section	.nv.callgraph,"",@"SHT_CUDA_CALLGRAPH"
	.align	4
	.sectionentsize	8
	.align		4
        /*0000*/ 	.word	0x00000000
	.align		4
        /*0004*/ 	.word	0xffffffff
	.align		4
        /*0008*/ 	.word	0x00000000
	.align		4
        /*000c*/ 	.word	0xfffffffe
	.align		4
        /*0010*/ 	.word	0x00000000
	.align		4
        /*0014*/ 	.word	0xfffffffd
	.align		4
        /*0018*/ 	.word	0x00000000
	.align		4
        /*001c*/ 	.word	0xfffffffc


//--------------------- .text.im2col_kernel       --------------------------
	.section	.text.im2col_kernel,"ax",@progbits
	.align	128
        .global         im2col_kernel
        .type           im2col_kernel,@function
        .size           im2col_kernel,(.L_x_3 - im2col_kernel)
        .other          im2col_kernel,@"STO_CUDA_ENTRY STV_DEFAULT"
im2col_kernel:
.text.im2col_kernel:
[----:B------:R-:W-:Y:S01]  /*0000*/  LDC R1, c[0x0][0x37c] ;  /* 0x0000df00ff017b82 */ /* 0x000fe20000000800 */
[----:B------:R-:W0:Y:S07]  /*0010*/  S2R R4, SR_TID.X ;  /* 0x0000000000047919 */ /* 0x000e2e0000002100 */
[----:B------:R-:W1:Y:S01]  /*0020*/  LDC R7, c[0x0][0x3a0] ;  /* 0x0000e800ff077b82 */ /* 0x000e620000000800 */
[----:B------:R-:W2:Y:S01]  /*0030*/  LDCU UR7, c[0x0][0x3ac] ;  /* 0x00007580ff0777ac */ /* 0x000ea20008000800 */
[----:B------:R-:W2:Y:S06]  /*0040*/  LDCU.64 UR4, c[0x0][0x390] ;  /* 0x00007200ff0477ac */ /* 0x000eac0008000a00 */
[----:B------:R-:W3:Y:S08]  /*0050*/  LDC R6, c[0x0][0x3b0] ;  /* 0x0000ec00ff067b82 */ /* 0x000ef00000000800 */
[----:B------:R-:W0:Y:S01]  /*0060*/  S2UR UR6, SR_CTAID.X ;  /* 0x00000000000679c3 */ /* 0x000e220000002500 */
[----:B--2---:R-:W-:-:S07]  /*0070*/  UIMAD UR4, UR7, UR4, URZ ;  /* 0x00000004070472a4 */ /* 0x004fce000f8e02ff */
[----:B------:R-:W0:Y:S01]  /*0080*/  LDC R3, c[0x0][0x360] ;  /* 0x0000d800ff037b82 */ /* 0x000e220000000800 */
[----:B-1----:R-:W-:-:S04]  /*0090*/  IMAD R0, R7, UR5, RZ ;  /* 0x0000000507007c24 */ /* 0x002fc8000f8e02ff */
[----:B------:R-:W-:Y:S02]  /*00a0*/  IMAD R2, R0, R7, RZ ;  /* 0x0000000700027224 */ /* 0x000fe400078e02ff */
[----:B---3--:R-:W-:Y:S02]  /*00b0*/  IMAD R13, R6, UR4, RZ ;  /* 0x00000004060d7c24 */ /* 0x008fe4000f8e02ff */
[----:B0-----:R-:W-:Y:S02]  /*00c0*/  IMAD R0, R3, UR6, R4 ;  /* 0x0000000603007c24 */ /* 0x001fe4000f8e0204 */
[----:B------:R-:W-:-:S05]  /*00d0*/  IMAD R3, R13, R2, RZ ;  /* 0x000000020d037224 */ /* 0x000fca00078e02ff */
[----:B------:R-:W-:-:S13]  /*00e0*/  ISETP.GE.AND P0, PT, R0, R3, PT ;  /* 0x000000030000720c */ /* 0x000fda0003f06270 */
[----:B------:R-:W-:Y:S05]  /*00f0*/  @P0 EXIT ;  /* 0x000000000000094d */ /* 0x000fea0003800000 */
[----:B------:R-:W-:Y:S01]  /*0100*/  IABS R8, R13 ;  /* 0x0000000d00087213 */ /* 0x000fe20000000000 */
[----:B------:R-:W-:Y:S01]  /*0110*/  IMAD R2, R7, R7, RZ ;  /* 0x0000000707027224 */ /* 0x000fe200078e02ff */
[----:B------:R-:W-:Y:S01]  /*0120*/  IABS R15, R0 ;  /* 0x00000000000f7213 */ /* 0x000fe20000000000 */
[----:B------:R-:W-:Y:S01]  /*0130*/  IMAD R4, R6, UR7, RZ ;  /* 0x0000000706047c24 */ /* 0x000fe2000f8e02ff */
[----:B------:R-:W0:Y:S01]  /*0140*/  I2F.RP R5, R8 ;  /* 0x0000000800057306 */ /* 0x000e220000209400 */
[----:B------:R-:W-:Y:S01]  /*0150*/  IABS R14, R13 ;  /* 0x0000000d000e7213 */ /* 0x000fe20000000000 */
[----:B------:R-:W1:Y:S01]  /*0160*/  LDCU UR4, c[0x0][0x3a8] ;  /* 0x00007500ff0477ac */ /* 0x000e620008000800 */
[----:B------:R-:W-:Y:S01]  /*0170*/  IABS R3, R2 ;  /* 0x0000000200037213 */ /* 0x000fe20000000000 */
[----:B------:R-:W-:Y:S02]  /*0180*/  BSSY.RECONVERGENT B0, `(.L_x_0) ;  /* 0x0000094000007945 */ /* 0x000fe40003800200 */
[----:B------:R-:W-:Y:S01]  /*0190*/  IMAD.MOV R14, RZ, RZ, -R14 ;  /* 0x000000ffff0e7224 */ /* 0x000fe200078e0a0e */
[----:B------:R-:W2:Y:S01]  /*01a0*/  LDCU.64 UR8, c[0x0][0x398] ;  /* 0x00007300ff0877ac */ /* 0x000ea20008000a00 */
[----:B------:R-:W3:Y:S01]  /*01b0*/  I2F.RP R12, R3 ;  /* 0x00000003000c7306 */ /* 0x000ee20000209400 */
[----:B------:R-:W4:Y:S07]  /*01c0*/  LDCU.64 UR6, c[0x0][0x358] ;  /* 0x00006b00ff0677ac */ /* 0x000f2e0008000a00 */
[----:B0-----:R-:W0:Y:S08]  /*01d0*/  MUFU.RCP R5, R5 ;  /* 0x0000000500057308 */ /* 0x001e300000001000 */
[----:B---3--:R-:W-:Y:S01]  /*01e0*/  MUFU.RCP R12, R12 ;  /* 0x0000000c000c7308 */ /* 0x008fe20000001000 */
[----:B0-----:R-:W-:Y:S01]  /*01f0*/  VIADD R10, R5, 0xffffffe ;  /* 0x0ffffffe050a7836 */ /* 0x001fe20000000000 */
[----:B------:R-:W-:-:S06]  /*0200*/  IABS R5, R4 ;  /* 0x0000000400057213 */ /* 0x000fcc0000000000 */
[----:B------:R0:W3:Y:S08]  /*0210*/  F2I.FTZ.U32.TRUNC.NTZ R11, R10 ;  /* 0x0000000a000b7305 */ /* 0x0000f0000021f000 */
[----:B------:R-:W5:Y:S01]  /*0220*/  I2F.RP R16, R5 ;  /* 0x0000000500107306 */ /* 0x000f620000209400 */
[----:B0-----:R-:W-:Y:S02]  /*0230*/  HFMA2 R10, -RZ, RZ, 0, 0 ;  /* 0x00000000ff0a7431 */ /* 0x001fe400000001ff */
[----:B---3--:R-:W-:-:S04]  /*0240*/  IMAD.MOV R9, RZ, RZ, -R11 ;  /* 0x000000ffff097224 */ /* 0x008fc800078e0a0b */
[----:B------:R-:W-:-:S04]  /*0250*/  IMAD R9, R9, R8, RZ ;  /* 0x0000000809097224 */ /* 0x000fc800078e02ff */
[----:B------:R-:W-:Y:S01]  /*0260*/  IMAD.HI.U32 R10, R11, R9, R10 ;  /* 0x000000090b0a7227 */ /* 0x000fe200078e000a */
[----:B-----5:R-:W0:Y:S03]  /*0270*/  MUFU.RCP R16, R16 ;  /* 0x0000001000107308 */ /* 0x020e260000001000 */
[----:B------:R-:W-:Y:S02]  /*0280*/  VIADD R9, R12, 0xffffffe ;  /* 0x0ffffffe0c097836 */ /* 0x000fe40000000000 */
[----:B------:R-:W-:-:S04]  /*0290*/  IMAD.HI.U32 R11, R10, R15, RZ ;  /* 0x0000000f0a0b7227 */ /* 0x000fc800078e00ff */
[----:B------:R-:W-:Y:S01]  /*02a0*/  IMAD R15, R11, R14, R15 ;  /* 0x0000000e0b0f7224 */ /* 0x000fe200078e020f */
[----:B------:R-:W3:Y:S04]  /*02b0*/  F2I.FTZ.U32.TRUNC.NTZ R9, R9 ;  /* 0x0000000900097305 */ /* 0x000ee8000021f000 */
[----:B------:R-:W-:Y:S01]  /*02c0*/  ISETP.GT.U32.AND P1, PT, R8, R15, PT ;  /* 0x0000000f0800720c */ /* 0x000fe20003f24070 */
[----:B0-----:R-:W-:-:S12]  /*02d0*/  VIADD R14, R16, 0xffffffe ;  /* 0x0ffffffe100e7836 */ /* 0x001fd80000000000 */
[-C--:B------:R-:W-:Y:S01]  /*02e0*/  @!P1 IADD3 R15, PT, PT, R15, -R8.reuse, RZ ;  /* 0x800000080f0f9210 */ /* 0x080fe20007ffe0ff */
[----:B------:R-:W-:Y:S01]  /*02f0*/  @!P1 VIADD R11, R11, 0x1 ;  /* 0x000000010b0b9836 */ /* 0x000fe20000000000 */
[----:B------:R-:W-:Y:S02]  /*0300*/  ISETP.NE.AND P1, PT, R13, RZ, PT ;  /* 0x000000ff0d00720c */ /* 0x000fe40003f25270 */
[----:B------:R-:W-:Y:S02]  /*0310*/  ISETP.GE.U32.AND P0, PT, R15, R8, PT ;  /* 0x000000080f00720c */ /* 0x000fe40003f06070 */
[----:B------:R0:W5:Y:S01]  /*0320*/  F2I.FTZ.U32.TRUNC.NTZ R15, R14 ;  /* 0x0000000e000f7305 */ /* 0x000162000021f000 */
[----:B------:R-:W-:-:S04]  /*0330*/  LOP3.LUT R8, R0, R13, RZ, 0x3c, !PT ;  /* 0x0000000d00087212 */ /* 0x000fc800078e3cff */
[----:B------:R-:W-:Y:S01]  /*0340*/  ISETP.GE.AND P2, PT, R8, RZ, PT ;  /* 0x000000ff0800720c */ /* 0x000fe20003f46270 */
[----:B---3--:R-:W-:Y:S01]  /*0350*/  IMAD.MOV R8, RZ, RZ, -R9 ;  /* 0x000000ffff087224 */ /* 0x008fe200078e0a09 */
[----:B0-----:R-:W-:-:S03]  /*0360*/  MOV R14, RZ ;  /* 0x000000ff000e7202 */ /* 0x001fc60000000f00 */
[----:B------:R-:W-:Y:S01]  /*0370*/  IMAD R17, R8, R3, RZ ;  /* 0x0000000308117224 */ /* 0x000fe200078e02ff */
[----:B------:R-:W-:Y:S01]  /*0380*/  @P0 IADD3 R11, PT, PT, R11, 0x1, RZ ;  /* 0x000000010b0b0810 */ /* 0x000fe20007ffe0ff */
[----:B------:R-:W-:Y:S02]  /*0390*/  IMAD.MOV.U32 R8, RZ, RZ, RZ ;  /* 0x000000ffff087224 */ /* 0x000fe400078e00ff */
[----:B-----5:R-:W-:Y:S02]  /*03a0*/  IMAD.MOV R10, RZ, RZ, -R15 ;  /* 0x000000ffff0a7224 */ /* 0x020fe400078e0a0f */
[----:B------:R-:W-:Y:S02]  /*03b0*/  IMAD.HI.U32 R12, R9, R17, R8 ;  /* 0x00000011090c7227 */ /* 0x000fe400078e0008 */
[----:B------:R-:W-:Y:S02]  /*03c0*/  @!P2 IADD3 R11, PT, PT, -R11, RZ, RZ ;  /* 0x000000ff0b0ba210 */ /* 0x000fe40007ffe1ff */
[----:B------:R-:W-:Y:S01]  /*03d0*/  @!P1 LOP3.LUT R11, RZ, R13, RZ, 0x33, !PT ;  /* 0x0000000dff0b9212 */ /* 0x000fe200078e33ff */
[----:B------:R-:W-:Y:S01]  /*03e0*/  IMAD R19, R10, R5, RZ ;  /* 0x000000050a137224 */ /* 0x000fe200078e02ff */
[----:B------:R-:W-:-:S02]  /*03f0*/  IABS R8, R2 ;  /* 0x0000000200087213 */ /* 0x000fc40000000000 */
[----:B------:R-:W-:Y:S01]  /*0400*/  IABS R18, R11 ;  /* 0x0000000b00127213 */ /* 0x000fe20000000000 */
[----:B------:R-:W-:Y:S01]  /*0410*/  IMAD.HI.U32 R10, R15, R19, R14 ;  /* 0x000000130f0a7227 */ /* 0x000fe200078e000e */
[----:B------:R-:W-:Y:S02]  /*0420*/  IABS R15, R4 ;  /* 0x00000004000f7213 */ /* 0x000fe40000000000 */
[----:B------:R-:W-:Y:S01]  /*0430*/  IABS R9, R6 ;  /* 0x0000000600097213 */ /* 0x000fe20000000000 */
[----:B------:R-:W-:Y:S01]  /*0440*/  IMAD.MOV R16, RZ, RZ, -R11 ;  /* 0x000000ffff107224 */ /* 0x000fe200078e0a0b */
[----:B------:R-:W-:Y:S01]  /*0450*/  IABS R14, R7 ;  /* 0x00000007000e7213 */ /* 0x000fe20000000000 */
[----:B------:R-:W-:Y:S01]  /*0460*/  IMAD.MOV R19, RZ, RZ, -R8 ;  /* 0x000000ffff137224 */ /* 0x000fe200078e0a08 */
[----:B------:R-:W0:Y:S01]  /*0470*/  I2F.RP R17, R9 ;  /* 0x0000000900117306 */ /* 0x000e220000209400 */
[----:B------:R-:W-:Y:S01]  /*0480*/  IMAD R13, R13, R16, R0 ;  /* 0x000000100d0d7224 */ /* 0x000fe200078e0200 */
[----:B------:R-:W-:Y:S01]  /*0490*/  MOV R8, R14 ;  /* 0x0000000e00087202 */ /* 0x000fe20000000f00 */
[----:B------:R-:W-:-:S02]  /*04a0*/  IMAD.MOV R16, RZ, RZ, -R15 ;  /* 0x000000ffff107224 */ /* 0x000fc400078e0a0f */
[----:B------:R-:W-:Y:S01]  /*04b0*/  IMAD.HI.U32 R15, R12, R18, RZ ;  /* 0x000000120c0f7227 */ /* 0x000fe200078e00ff */
[----:B------:R-:W-:Y:S02]  /*04c0*/  IABS R21, R13 ;  /* 0x0000000d00157213 */ /* 0x000fe40000000000 */
[----:B------:R-:W3:Y:S01]  /*04d0*/  I2F.RP R14, R8 ;  /* 0x00000008000e7306 */ /* 0x000ee20000209400 */
[----:B------:R-:W-:Y:S02]  /*04e0*/  IMAD R12, R15, R19, R18 ;  /* 0x000000130f0c7224 */ /* 0x000fe400078e0212 */
[----:B------:R-:W-:-:S03]  /*04f0*/  IMAD.HI.U32 R10, R10, R21, RZ ;  /* 0x000000150a0a7227 */ /* 0x000fc600078e00ff */
[----:B------:R-:W-:Y:S01]  /*0500*/  ISETP.GT.U32.AND P4, PT, R3, R12, PT ;  /* 0x0000000c0300720c */ /* 0x000fe20003f84070 */
[----:B------:R-:W-:Y:S01]  /*0510*/  IMAD R16, R10, R16, R21 ;  /* 0x000000100a107224 */ /* 0x000fe200078e0215 */
[----:B0-----:R-:W0:Y:S04]  /*0520*/  MUFU.RCP R17, R17 ;  /* 0x0000001100117308 */ /* 0x001e280000001000 */
[----:B------:R-:W-:-:S04]  /*0530*/  ISETP.GT.U32.AND P0, PT, R5, R16, PT ;  /* 0x000000100500720c */ /* 0x000fc80003f04070 */
[----:B---3--:R-:W3:Y:S03]  /*0540*/  MUFU.RCP R14, R14 ;  /* 0x0000000e000e7308 */ /* 0x008ee60000001000 */
[----:B------:R-:W-:Y:S02]  /*0550*/  @!P4 IMAD.IADD R12, R12, 0x1, -R3 ;  /* 0x000000010c0cc824 */ /* 0x000fe400078e0a03 */
[----:B------:R-:W-:Y:S01]  /*0560*/  @!P4 VIADD R15, R15, 0x1 ;  /* 0x000000010f0fc836 */ /* 0x000fe20000000000 */
[----:B------:R-:W-:Y:S02]  /*0570*/  ISETP.NE.AND P4, PT, R2, RZ, PT ;  /* 0x000000ff0200720c */ /* 0x000fe40003f85270 */
[----:B------:R-:W-:Y:S01]  /*0580*/  ISETP.GE.U32.AND P3, PT, R12, R3, PT ;  /* 0x000000030c00720c */ /* 0x000fe20003f66070 */
[----:B------:R-:W-:Y:S01]  /*0590*/  @!P0 IMAD.IADD R16, R16, 0x1, -R5 ;  /* 0x0000000110108824 */ /* 0x000fe200078e0a05 */
[----:B------:R-:W-:Y:S01]  /*05a0*/  LOP3.LUT R3, R11, R2, RZ, 0x3c, !PT ;  /* 0x000000020b037212 */ /* 0x000fe200078e3cff */
[----:B------:R-:W-:Y:S01]  /*05b0*/  @!P0 VIADD R10, R10, 0x1 ;  /* 0x000000010a0a8836 */ /* 0x000fe20000000000 */
[----:B0-----:R-:W-:-:S02]  /*05c0*/  IADD3 R12, PT, PT, R17, 0xffffffe, RZ ;  /* 0x0ffffffe110c7810 */ /* 0x001fc40007ffe0ff */
[----:B------:R-:W-:Y:S02]  /*05d0*/  ISETP.GE.AND P1, PT, R3, RZ, PT ;  /* 0x000000ff0300720c */ /* 0x000fe40003f26270 */
[----:B------:R-:W-:Y:S01]  /*05e0*/  ISETP.GE.U32.AND P5, PT, R16, R5, PT ;  /* 0x000000051000720c */ /* 0x000fe20003fa6070 */
[----:B------:R-:W0:Y:S01]  /*05f0*/  F2I.FTZ.U32.TRUNC.NTZ R3, R12 ;  /* 0x0000000c00037305 */ /* 0x000e22000021f000 */
[----:B------:R-:W-:Y:S02]  /*0600*/  LOP3.LUT R5, R13, R4, RZ, 0x3c, !PT ;  /* 0x000000040d057212 */ /* 0x000fe400078e3cff */
[----:B---3--:R-:W-:Y:S01]  /*0610*/  IADD3 R14, PT, PT, R14, 0xffffffe, RZ ;  /* 0x0ffffffe0e0e7810 */ /* 0x008fe20007ffe0ff */
[----:B------:R-:W-:Y:S01]  /*0620*/  @P3 VIADD R15, R15, 0x1 ;  /* 0x000000010f0f3836 */ /* 0x000fe20000000000 */
[----:B------:R-:W-:Y:S02]  /*0630*/  ISETP.GE.AND P2, PT, R5, RZ, PT ;  /* 0x000000ff0500720c */ /* 0x000fe40003f46270 */
[----:B------:R-:W-:Y:S01]  /*0640*/  ISETP.NE.AND P0, PT, R4, RZ, PT ;  /* 0x000000ff0400720c */ /* 0x000fe20003f05270 */
[----:B------:R-:W3:Y:S02]  /*0650*/  F2I.FTZ.U32.TRUNC.NTZ R5, R14 ;  /* 0x0000000e00057305 */ /* 0x000ee4000021f000 */
[----:B------:R-:W-:Y:S01]  /*0660*/  @!P1 IMAD.MOV R15, RZ, RZ, -R15 ;  /* 0x000000ffff0f9224 */ /* 0x000fe200078e0a0f */
[----:B------:R-:W-:-:S02]  /*0670*/  @!P4 LOP3.LUT R15, RZ, R2, RZ, 0x33, !PT ;  /* 0x00000002ff0fc212 */ /* 0x000fc400078e33ff */
[----:B------:R-:W-:Y:S02]  /*0680*/  @P5 IADD3 R10, PT, PT, R10, 0x1, RZ ;  /* 0x000000010a0a5810 */ /* 0x000fe40007ffe0ff */
[----:B0-----:R-:W-:Y:S01]  /*0690*/  IADD3 R18, PT, PT, RZ, -R3, RZ ;  /* 0x80000003ff127210 */ /* 0x001fe20007ffe0ff */
[----:B------:R-:W-:Y:S02]  /*06a0*/  IMAD.MOV R12, RZ, RZ, -R15 ;  /* 0x000000ffff0c7224 */ /* 0x000fe400078e0a0f */
[----:B------:R-:W-:Y:S02]  /*06b0*/  @!P2 IADD3 R10, PT, PT, -R10, RZ, RZ ;  /* 0x000000ff0a0aa210 */ /* 0x000fe40007ffe1ff */
[----:B------:R-:W-:Y:S02]  /*06c0*/  IMAD R12, R2, R12, R11 ;  /* 0x0000000c020c7224 */ /* 0x000fe400078e020b */
[----:B------:R-:W-:Y:S01]  /*06d0*/  HFMA2 R2, -RZ, RZ, 0, 0 ;  /* 0x00000000ff027431 */ /* 0x000fe200000001ff */
[----:B------:R-:W-:Y:S01]  /*06e0*/  @!P0 LOP3.LUT R10, RZ, R4, RZ, 0x33, !PT ;  /* 0x00000004ff0a8212 */ /* 0x000fe200078e33ff */
[----:B------:R-:W-:Y:S01]  /*06f0*/  IMAD R17, R18, R9, RZ ;  /* 0x0000000912117224 */ /* 0x000fe200078e02ff */
[----:B---3--:R-:W-:-:S02]  /*0700*/  IADD3 R19, PT, PT, RZ, -R5, RZ ;  /* 0x80000005ff137210 */ /* 0x008fc40007ffe0ff */
[----:B------:R-:W-:Y:S01]  /*0710*/  IABS R11, R12 ;  /* 0x0000000c000b7213 */ /* 0x000fe20000000000 */
[----:B------:R-:W-:-:S04]  /*0720*/  IMAD.MOV R16, RZ, RZ, -R10 ;  /* 0x000000ffff107224 */ /* 0x000fc800078e0a0a */
[----:B------:R-:W-:Y:S02]  /*0730*/  IMAD R13, R4, R16, R13 ;  /* 0x00000010040d7224 */ /* 0x000fe400078e020d */
[----:B------:R-:W-:-:S03]  /*0740*/  IMAD.HI.U32 R2, R3, R17, R2 ;  /* 0x0000001103027227 */ /* 0x000fc600078e0002 */
[----:B------:R-:W-:Y:S01]  /*0750*/  IABS R14, R13 ;  /* 0x0000000d000e7213 */ /* 0x000fe20000000000 */
[----:B------:R-:W-:Y:S02]  /*0760*/  IMAD R3, R19, R8, RZ ;  /* 0x0000000813037224 */ /* 0x000fe400078e02ff */
[----:B------:R-:W-:Y:S02]  /*0770*/  IMAD.MOV.U32 R4, RZ, RZ, RZ ;  /* 0x000000ffff047224 */ /* 0x000fe400078e00ff */
[----:B------:R-:W-:-:S04]  /*0780*/  IMAD.HI.U32 R2, R2, R14, RZ ;  /* 0x0000000e02027227 */ /* 0x000fc800078e00ff */
[----:B------:R-:W-:Y:S01]  /*0790*/  IMAD.HI.U32 R4, R5, R3, R4 ;  /* 0x0000000305047227 */ /* 0x000fe200078e0004 */
[----:B------:R-:W-:-:S03]  /*07a0*/  MOV R3, R11 ;  /* 0x0000000b00037202 */ /* 0x000fc60000000f00 */
[----:B------:R-:W-:Y:S02]  /*07b0*/  IMAD.MOV R11, RZ, RZ, -R2 ;  /* 0x000000ffff0b7224 */ /* 0x000fe400078e0a02 */
[----:B------:R-:W-:-:S04]  /*07c0*/  IMAD.HI.U32 R4, R4, R3, RZ ;  /* 0x0000000304047227 */ /* 0x000fc800078e00ff */
[----:B------:R-:W-:Y:S01]  /*07d0*/  IMAD R14, R9, R11, R14 ;  /* 0x0000000b090e7224 */ /* 0x000fe200078e020e */
[----:B------:R-:W-:-:S04]  /*07e0*/  IADD3 R5, PT, PT, -R4, RZ, RZ ;  /* 0x000000ff04057210 */ /* 0x000fc80007ffe1ff */
[----:B------:R-:W-:Y:S01]  /*07f0*/  ISETP.GT.U32.AND P0, PT, R9, R14, PT ;  /* 0x0000000e0900720c */ /* 0x000fe20003f04070 */
[----:B------:R-:W-:Y:S01]  /*0800*/  IMAD R3, R8, R5, R3 ;  /* 0x0000000508037224 */ /* 0x000fe200078e0203 */
[----:B------:R-:W-:-:S04]  /*0810*/  LOP3.LUT R5, R13, R6, RZ, 0x3c, !PT ;  /* 0x000000060d057212 */ /* 0x000fc800078e3cff */
[----:B------:R-:W-:Y:S02]  /*0820*/  ISETP.GT.U32.AND P5, PT, R8, R3, PT ;  /* 0x000000030800720c */ /* 0x000fe40003fa4070 */
[----:B------:R-:W-:-:S05]  /*0830*/  ISETP.GE.AND P2, PT, R5, RZ, PT ;  /* 0x000000ff0500720c */ /* 0x000fca0003f46270 */
[----:B------:R-:W-:Y:S02]  /*0840*/  @!P0 IMAD.IADD R14, R14, 0x1, -R9 ;  /* 0x000000010e0e8824 */ /* 0x000fe400078e0a09 */
[----:B------:R-:W-:Y:S01]  /*0850*/  @!P0 VIADD R2, R2, 0x1 ;  /* 0x0000000102028836 */ /* 0x000fe20000000000 */
[----:B------:R-:W-:Y:S02]  /*0860*/  ISETP.NE.AND P0, PT, R7, RZ, PT ;  /* 0x000000ff0700720c */ /* 0x000fe40003f05270 */
[----:B------:R-:W-:Y:S02]  /*0870*/  ISETP.GE.U32.AND P4, PT, R14, R9, PT ;  /* 0x000000090e00720c */ /* 0x000fe40003f86070 */
[-C--:B------:R-:W-:Y:S01]  /*0880*/  @!P5 IADD3 R3, PT, PT, R3, -R8.reuse, RZ ;  /* 0x800000080303d210 */ /* 0x080fe20007ffe0ff */
[----:B------:R-:W1:Y:S01]  /*0890*/  LDC R9, c[0x0][0x3a4] ;  /* 0x0000e900ff097b82 */ /* 0x000e620000000800 */
[----:B------:R-:W-:Y:S02]  /*08a0*/  @!P5 IADD3 R4, PT, PT, R4, 0x1, RZ ;  /* 0x000000010404d810 */ /* 0x000fe40007ffe0ff */
[----:B------:R-:W-:-:S02]  /*08b0*/  ISETP.GE.U32.AND P3, PT, R3, R8, PT ;  /* 0x000000080300720c */ /* 0x000fc40003f66070 */
[----:B------:R-:W-:Y:S02]  /*08c0*/  LOP3.LUT R3, R12, R7, RZ, 0x3c, !PT ;  /* 0x000000070c037212 */ /* 0x000fe400078e3cff */
[----:B------:R-:W-:Y:S02]  /*08d0*/  ISETP.NE.AND P5, PT, R6, RZ, PT ;  /* 0x000000ff0600720c */ /* 0x000fe40003fa5270 */
[----:B------:R-:W-:Y:S01]  /*08e0*/  ISETP.GE.AND P1, PT, R3, RZ, PT ;  /* 0x000000ff0300720c */ /* 0x000fe20003f26270 */
[----:B------:R-:W-:-:S05]  /*08f0*/  @P4 VIADD R2, R2, 0x1 ;  /* 0x0000000102024836 */ /* 0x000fca0000000000 */
[----:B------:R-:W-:Y:S02]  /*0900*/  @!P2 IADD3 R2, PT, PT, -R2, RZ, RZ ;  /* 0x000000ff0202a210 */ /* 0x000fe40007ffe1ff */
[----:B------:R-:W-:-:S03]  /*0910*/  @P3 IADD3 R4, PT, PT, R4, 0x1, RZ ;  /* 0x0000000104043810 */ /* 0x000fc60007ffe0ff */
[----:B------:R-:W-:Y:S02]  /*0920*/  @!P5 LOP3.LUT R2, RZ, R6, RZ, 0x33, !PT ;  /* 0x00000006ff02d212 */ /* 0x000fe400078e33ff */
[----:B------:R-:W-:Y:S02]  /*0930*/  IMAD.MOV.U32 R11, RZ, RZ, R4 ;  /* 0x000000ffff0b7224 */ /* 0x000fe400078e0004 */
[C---:B------:R-:W-:Y:S01]  /*0940*/  IADD3 R4, PT, PT, -R2.reuse, RZ, RZ ;  /* 0x000000ff02047210 */ /* 0x040fe20007ffe1ff */
[----:B-1----:R-:W-:Y:S02]  /*0950*/  IMAD R2, R2, UR4, -R9 ;  /* 0x0000000402027c24 */ /* 0x002fe4000f8e0a09 */
[----:B------:R-:W-:Y:S01]  /*0960*/  @!P1 IMAD.MOV R11, RZ, RZ, -R11 ;  /* 0x000000ffff0b9224 */ /* 0x000fe200078e0a0b */
[----:B------:R-:W-:Y:S01]  /*0970*/  @!P0 LOP3.LUT R11, RZ, R7, RZ, 0x33, !PT ;  /* 0x00000007ff0b8212 */ /* 0x000fe200078e33ff */
[----:B------:R-:W-:Y:S02]  /*0980*/  IMAD R6, R6, R4, R13 ;  /* 0x0000000406067224 */ /* 0x000fe400078e020d */
[----:B------:R-:W0:Y:S02]  /*0990*/  LDC.64 R4, c[0x0][0x388] ;  /* 0x0000e200ff047b82 */ /* 0x000e240000000a00 */
[----:B------:R-:W-:-:S02]  /*09a0*/  IMAD.MOV R3, RZ, RZ, -R11 ;  /* 0x000000ffff037224 */ /* 0x000fc400078e0a0b */
[----:B------:R-:W-:Y:S02]  /*09b0*/  IMAD R6, R6, UR4, -R9 ;  /* 0x0000000406067c24 */ /* 0x000fe4000f8e0a09 */
[----:B------:R-:W-:Y:S02]  /*09c0*/  IMAD R3, R7, R3, R12 ;  /* 0x0000000307037224 */ /* 0x000fe400078e020c */
[----:B------:R-:W-:-:S03]  /*09d0*/  IMAD.IADD R11, R11, 0x1, R2 ;  /* 0x000000010b0b7824 */ /* 0x000fc600078e0202 */
[----:B------:R-:W-:Y:S01]  /*09e0*/  IADD3 R6, PT, PT, R3, R6, RZ ;  /* 0x0000000603067210 */ /* 0x000fe20007ffe0ff */
[----:B------:R-:W-:-:S03]  /*09f0*/  HFMA2 R3, -RZ, RZ, 0, 0 ;  /* 0x00000000ff037431 */ /* 0x000fc600000001ff */
[----:B--2---:R-:W-:Y:S02]  /*0a00*/  ISETP.GE.AND P0, PT, R6, UR9, PT ;  /* 0x0000000906007c0c */ /* 0x004fe4000bf06270 */
[C---:B------:R-:W-:Y:S02]  /*0a10*/  LOP3.LUT R2, R11.reuse, R6, RZ, 0xfc, !PT ;  /* 0x000000060b027212 */ /* 0x040fe400078efcff */
[----:B------:R-:W-:-:S04]  /*0a20*/  ISETP.GE.OR P0, PT, R11, UR8, P0 ;  /* 0x000000080b007c0c */ /* 0x000fc80008706670 */
[----:B------:R-:W-:Y:S01]  /*0a30*/  ISETP.LT.OR P0, PT, R2, RZ, P0 ;  /* 0x000000ff0200720c */ /* 0x000fe20000701670 */
[----:B0-----:R-:W-:-:S12]  /*0a40*/  IMAD.WIDE R4, R0, 0x4, R4 ;  /* 0x0000000400047825 */ /* 0x001fd800078e0204 */
[----:B----4-:R-:W-:Y:S05]  /*0a50*/  @P0 BRA `(.L_x_1) ;  /* 0x0000000000180947 */ /* 0x010fea0003800000 */
[----:B------:R-:W0:Y:S01]  /*0a60*/  LDC.64 R2, c[0x0][0x380] ;  /* 0x0000e000ff027b82 */ /* 0x000e220000000a00 */
[----:B------:R-:W-:-:S04]  /*0a70*/  IMAD R10, R10, UR5, R15 ;  /* 0x000000050a0a7c24 */ /* 0x000fc8000f8e020f */
[----:B------:R-:W-:-:S04]  /*0a80*/  IMAD R10, R10, UR8, R11 ;  /* 0x000000080a0a7c24 */ /* 0x000fc8000f8e020b */
[----:B------:R-:W-:-:S04]  /*0a90*/  IMAD R7, R10, UR9, R6 ;  /* 0x000000090a077c24 */ /* 0x000fc8000f8e0206 */
[----:B0-----:R-:W-:-:S06]  /*0aa0*/  IMAD.WIDE R2, R7, 0x4, R2 ;  /* 0x0000000407027825 */ /* 0x001fcc00078e0202 */
[----:B------:R0:W5:Y:S02]  /*0ab0*/  LDG.E R3, desc[UR6][R2.64] ;  /* 0x0000000602037981 */ /* 0x000164000c1e1900 */
.L_x_1:
[----:B------:R-:W-:Y:S05]  /*0ac0*/  BSYNC.RECONVERGENT B0 ;  /* 0x0000000000007941 */ /* 0x000fea0003800200 */
.L_x_0:
[----:B-----5:R-:W-:Y:S01]  /*0ad0*/  STG.E desc[UR6][R4.64], R3 ;  /* 0x0000000304007986 */ /* 0x020fe2000c101906 */
[----:B------:R-:W-:Y:S05]  /*0ae0*/  EXIT ;  /* 0x000000000000794d */ /* 0x000fea0003800000 */
.L_x_2:
[----:B------:R-:W-:-:S00]  /*0af0*/  BRA `(.L_x_2) ;  /* 0xfffffffc00fc7947 */ /* 0x000fc0000383ffff */
[----:B------:R-:W-:-:S00]  /*0b00*/  NOP ;  /* 0x0000000000007918 */ /* 0x000fc00000000000 */
[----:B------:R-:W-:-:S00]  /*0b10*/  NOP ;  /* 0x0000000000007918 */ /* 0x000fc00000000000 */
[----:B------:R-:W-:-:S00]  /*0b20*/  NOP ;  /* 0x0000000000007918 */ /* 0x000fc00000000000 */
[----:B------:R-:W-:-:S00]  /*0b30*/  NOP ;  /* 0x0000000000007918 */ /* 0x000fc00000000000 */
[----:B------:R-:W-:-:S00]  /*0b40*/  NOP ;  /* 0x0000000000007918 */ /* 0x000fc00000000000 */
[----:B------:R-:W-:-:S00]  /*0b50*/  NOP ;  /* 0x0000000000007918 */ /* 0x000fc00000000000 */
[----:B------:R-:W-:-:S00]  /*0b60*/  NOP ;  /* 0x0000000000007918 */ /* 0x000fc00000000000 */
[----:B------:R-:W-:-:S00]  /*0b70*/  NOP ;  /* 0x0000000000007918 */ /* 0x000fc00000000000 */
.L_x_3:


//--------------------- .nv.shared.reserved.0     --------------------------
	.section	.nv.shared.reserved.0,"aw",@nobits
	.weak		__nv_reservedSMEM_offset_0_alias
	.size		__nv_reservedSMEM_offset_0_alias, 0, 64
	.other		__nv_reservedSMEM_offset_0_alias,@"STO_CUDA_RESERVED_SHARED STV_DEFAULT"
__nv_reservedSMEM_offset_0_alias:
	.zero		0
	.zero		64


//--------------------- .nv.constant0.im2col_kernel --------------------------
	.section	.nv.constant0.im2col_kernel,"a",@progbits
	.sectionflags	@""
	.align	4
.nv.constant0.im2col_kernel:
	.zero		948


//--------------------- SYMBOLS --------------------------

	.type		.nv.reservedSmem.offset0,@object
	.size		.nv.reservedSmem.offset0,0x4
